//
// Generated by NVIDIA NVVM Compiler
//
// Compiler Build ID: CL-36424714
// Cuda compilation tools, release 13.0, V13.0.88
// Based on NVVM 20.0.0
//

.version 9.0
.target sm_100
.address_size 64

	// .globl	_Z11gpuFlopTestPf

.visible .entry _Z11gpuFlopTestPf(
	.param .u64 .ptr .align 1 _Z11gpuFlopTestPf_param_0
)
{
	.reg .b32 	%r<10>;
	.reg .b32 	%f<3>;
	.reg .b64 	%rd<5>;
	.reg .b64 	%fd<3>;

	ld.param.u64 	%rd1, [_Z11gpuFlopTestPf_param_0];
	cvta.to.global.u64 	%rd2, %rd1;
	mov.u32 	%r1, %ctaid.y;
	mov.u32 	%r2, %ntid.y;
	mov.u32 	%r3, %tid.y;
	mad.lo.s32 	%r4, %r1, %r2, %r3;
	mov.u32 	%r5, %ctaid.x;
	mov.u32 	%r6, %ntid.x;
	mov.u32 	%r7, %tid.x;
	mad.lo.s32 	%r8, %r5, %r6, %r7;
	mad.lo.s32 	%r9, %r4, 10000, %r8;
	mul.wide.s32 	%rd3, %r9, 4;
	add.s64 	%rd4, %rd2, %rd3;
	ld.global.f32 	%f1, [%rd4];
	cvt.f64.f32 	%fd1, %f1;
	mul.f64 	%fd2, %fd1, 0d400199999999999A;
	cvt.rn.f32.f64 	%f2, %fd2;
	st.global.f32 	[%rd4], %f2;
	ret;

}
	// .globl	_Z10gpuIopTestPi
.visible .entry _Z10gpuIopTestPi(
	.param .u64 .ptr .align 1 _Z10gpuIopTestPi_param_0
)
{
	.reg .b32 	%r<12>;
	.reg .b64 	%rd<5>;

	ld.param.u64 	%rd1, [_Z10gpuIopTestPi_param_0];
	cvta.to.global.u64 	%rd2, %rd1;
	mov.u32 	%r1, %ctaid.y;
	mov.u32 	%r2, %ntid.y;
	mov.u32 	%r3, %tid.y;
	mad.lo.s32 	%r4, %r1, %r2, %r3;
	mov.u32 	%r5, %ctaid.x;
	mov.u32 	%r6, %ntid.x;
	mov.u32 	%r7, %tid.x;
	mad.lo.s32 	%r8, %r5, %r6, %r7;
	mad.lo.s32 	%r9, %r4, 10000, %r8;
	mul.wide.s32 	%rd3, %r9, 4;
	add.s64 	%rd4, %rd2, %rd3;
	ld.global.u32 	%r10, [%rd4];
	add.s32 	%r11, %r10, 2;
	st.global.u32 	[%rd4], %r11;
	ret;

}


// ===== COMPILED SASS (sm_100) =====

	.target	sm_100

	.elftype	@"ET_EXEC"


//--------------------- .note.nv.tkinfo           --------------------------
	.section	.note.nv.tkinfo,"",@"SHT_NOTE"
	.sectionflags	@"SHF_NOTE_NV_TKINFO"
	.tkinfo
        /*0018*/ 	.word	0x00000002
        /*0030*/ 	.string	""
        /*0030*/ 	.string	"ptxas"
        /*0030*/ 	.string	"Cuda compilation tools, release 13.0, V13.0.88"
        /*0030*/ 	.string	"Build cuda_13.0.r13.0/compiler.36424714_0"
        /*0030*/ 	.string	"-arch sm_100 -m 64 "



//--------------------- .note.nv.cuinfo           --------------------------
	.section	.note.nv.cuinfo,"",@"SHT_NOTE"
	.sectionflags	@"SHF_NOTE_NV_CUINFO"
        /*0018*/ 	.short	0x0002
        /*001a*/ 	.short	0x0064
        /*001c*/ 	.short	0x0082
	.zero		2


//--------------------- .nv.info                  --------------------------
	.section	.nv.info,"",@"SHT_CUDA_INFO"
	.align	4


	//----- nvinfo : EIATTR_REGCOUNT
	.align		4
        /*0000*/ 	.byte	0x04, 0x2f
        /*0002*/ 	.short	(.L_1 - .L_0)
	.align		4
.L_0:
        /*0004*/ 	.word	index@(_Z11gpuFlopTestPf)
        /*0008*/ 	.word	0x0000000a


	//----- nvinfo : EIATTR_FRAME_SIZE
	.align		4
.L_1:
        /*000c*/ 	.byte	0x04, 0x11
        /*000e*/ 	.short	(.L_3 - .L_2)
	.align		4
.L_2:
        /*0010*/ 	.word	index@(_Z11gpuFlopTestPf)
        /*0014*/ 	.word	0x00000000


	//----- nvinfo : EIATTR_REGCOUNT
	.align		4
.L_3:
        /*0018*/ 	.byte	0x04, 0x2f
        /*001a*/ 	.short	(.L_5 - .L_4)
	.align		4
.L_4:
        /*001c*/ 	.word	index@(_Z10gpuIopTestPi)
        /*0020*/ 	.word	0x0000000a


	//----- nvinfo : EIATTR_FRAME_SIZE
	.align		4
.L_5:
        /*0024*/ 	.byte	0x04, 0x11
        /*0026*/ 	.short	(.L_7 - .L_6)
	.align		4
.L_6:
        /*0028*/ 	.word	index@(_Z10gpuIopTestPi)
        /*002c*/ 	.word	0x00000000


	//----- nvinfo : EIATTR_MIN_STACK_SIZE
	.align		4
.L_7:
        /*0030*/ 	.byte	0x04, 0x12
        /*0032*/ 	.short	(.L_9 - .L_8)
	.align		4
.L_8:
        /*0034*/ 	.word	index@(_Z10gpuIopTestPi)
        /*0038*/ 	.word	0x00000000


	//----- nvinfo : EIATTR_MIN_STACK_SIZE
	.align		4
.L_9:
        /*003c*/ 	.byte	0x04, 0x12
        /*003e*/ 	.short	(.L_11 - .L_10)
	.align		4
.L_10:
        /*0040*/ 	.word	index@(_Z11gpuFlopTestPf)
        /*0044*/ 	.word	0x00000000
.L_11:


//--------------------- .nv.compat                --------------------------
	.section	.nv.compat,"",@"SHT_CUDA_COMPAT_INFO"
	.align	4
        /*0000*/ 	.byte	0x02, 0x09, 0x00, 0x00, 0x02, 0x02, 0x01, 0x00, 0x02, 0x05, 0x05, 0x00, 0x03, 0x07, 0x01, 0x01
        /*0010*/ 	.byte	0x02, 0x03, 0x00, 0x00, 0x02, 0x06, 0x01, 0x00, 0x04, 0x0b, 0x08, 0x00, 0x01, 0x00, 0x00, 0x00
        /*0020*/ 	.byte	0x00, 0x00, 0x00, 0x00


//--------------------- .nv.info._Z10gpuIopTestPi --------------------------
	.section	.nv.info._Z10gpuIopTestPi,"",@"SHT_CUDA_INFO"
	.sectionflags	@""
	.align	4


	//----- nvinfo : EIATTR_CUDA_API_VERSION
	.align		4
        /*0000*/ 	.byte	0x04, 0x37
        /*0002*/ 	.short	(.L_13 - .L_12)
.L_12:
        /*0004*/ 	.word	0x00000082


	//----- nvinfo : EIATTR_KPARAM_INFO
	.align		4
.L_13:
        /*0008*/ 	.byte	0x04, 0x17
        /*000a*/ 	.short	(.L_15 - .L_14)
.L_14:
        /*000c*/ 	.word	0x00000000
        /*0010*/ 	.short	0x0000
        /*0012*/ 	.short	0x0000
        /*0014*/ 	.byte	0x00, 0xf5, 0x21, 0x00


	//----- nvinfo : EIATTR_SPARSE_MMA_MASK
	.align		4
.L_15:
        /*0018*/ 	.byte	0x03, 0x50
        /*001a*/ 	.short	0x0000


	//----- nvinfo : EIATTR_MAXREG_COUNT
	.align		4
        /*001c*/ 	.byte	0x03, 0x1b
        /*001e*/ 	.short	0x00ff


	//----- nvinfo : EIATTR_MERCURY_ISA_VERSION
	.align		4
        /*0020*/ 	.byte	0x03, 0x5f
        /*0022*/ 	.short	0x0101


	//----- nvinfo : EIATTR_VRC_CTA_INIT_COUNT
	.align		4
        /*0024*/ 	.byte	0x02, 0x4a
	.zero		1
	.zero		1


	//----- nvinfo : EIATTR_EXIT_INSTR_OFFSETS
	.align		4
        /*0028*/ 	.byte	0x04, 0x1c
        /*002a*/ 	.short	(.L_17 - .L_16)


	//   ....[0]....
.L_16:
        /*002c*/ 	.word	0x00000100


	//----- nvinfo : EIATTR_CBANK_PARAM_SIZE
	.align		4
.L_17:
        /*0030*/ 	.byte	0x03, 0x19
        /*0032*/ 	.short	0x0008


	//----- nvinfo : EIATTR_PARAM_CBANK
	.align		4
        /*0034*/ 	.byte	0x04, 0x0a
        /*0036*/ 	.short	(.L_19 - .L_18)
	.align		4
.L_18:
        /*0038*/ 	.word	index@(.nv.constant0._Z10gpuIopTestPi)
        /*003c*/ 	.short	0x0380
        /*003e*/ 	.short	0x0008


	//----- nvinfo : EIATTR_SW_WAR
	.align		4
.L_19:
        /*0040*/ 	.byte	0x04, 0x36
        /*0042*/ 	.short	(.L_21 - .L_20)
.L_20:
        /*0044*/ 	.word	0x00000008
.L_21:


//--------------------- .nv.info._Z11gpuFlopTestPf --------------------------
	.section	.nv.info._Z11gpuFlopTestPf,"",@"SHT_CUDA_INFO"
	.sectionflags	@""
	.align	4


	//----- nvinfo : EIATTR_CUDA_API_VERSION
	.align		4
        /*0000*/ 	.byte	0x04, 0x37
        /*0002*/ 	.short	(.L_23 - .L_22)
.L_22:
        /*0004*/ 	.word	0x00000082


	//----- nvinfo : EIATTR_KPARAM_INFO
	.align		4
.L_23:
        /*0008*/ 	.byte	0x04, 0x17
        /*000a*/ 	.short	(.L_25 - .L_24)
.L_24:
        /*000c*/ 	.word	0x00000000
        /*0010*/ 	.short	0x0000
        /*0012*/ 	.short	0x0000
        /*0014*/ 	.byte	0x00, 0xf5, 0x21, 0x00


	//----- nvinfo : EIATTR_SPARSE_MMA_MASK
	.align		4
.L_25:
        /*0018*/ 	.byte	0x03, 0x50
        /*001a*/ 	.short	0x0000


	//----- nvinfo : EIATTR_MAXREG_COUNT
	.align		4
        /*001c*/ 	.byte	0x03, 0x1b
        /*001e*/ 	.short	0x00ff


	//----- nvinfo : EIATTR_MERCURY_ISA_VERSION
	.align		4
        /*0020*/ 	.byte	0x03, 0x5f
        /*0022*/ 	.short	0x0101


	//----- nvinfo : EIATTR_VRC_CTA_INIT_COUNT
	.align		4
        /*0024*/ 	.byte	0x02, 0x4a
	.zero		1
	.zero		1


	//----- nvinfo : EIATTR_EXIT_INSTR_OFFSETS
	.align		4
        /*0028*/ 	.byte	0x04, 0x1c
        /*002a*/ 	.short	(.L_27 - .L_26)


	//   ....[0]....
.L_26:
        /*002c*/ 	.word	0x00000140


	//----- nvinfo : EIATTR_CBANK_PARAM_SIZE
	.align		4
.L_27:
        /*0030*/ 	.byte	0x03, 0x19
        /*0032*/ 	.short	0x0008


	//----- nvinfo : EIATTR_PARAM_CBANK
	.align		4
        /*0034*/ 	.byte	0x04, 0x0a
        /*0036*/ 	.short	(.L_29 - .L_28)
	.align		4
.L_28:
        /*0038*/ 	.word	index@(.nv.constant0._Z11gpuFlopTestPf)
        /*003c*/ 	.short	0x0380
        /*003e*/ 	.short	0x0008


	//----- nvinfo : EIATTR_SW_WAR
	.align		4
.L_29:
        /*0040*/ 	.byte	0x04, 0x36
        /*0042*/ 	.short	(.L_31 - .L_30)
.L_30:
        /*0044*/ 	.word	0x00000008
.L_31:


//--------------------- .nv.callgraph             --------------------------
	.section	.nv.callgraph,"",@"SHT_CUDA_CALLGRAPH"
	.align	4
	.sectionentsize	8
	.align		4
        /*0000*/ 	.word	0x00000000
	.align		4
        /*0004*/ 	.word	0xffffffff
	.align		4
        /*0008*/ 	.word	0x00000000
	.align		4
        /*000c*/ 	.word	0xfffffffe
	.align		4
        /*0010*/ 	.word	0x00000000
	.align		4
        /*0014*/ 	.word	0xfffffffd
	.align		4
        /*0018*/ 	.word	0x00000000
	.align		4
        /*001c*/ 	.word	0xfffffffc


//--------------------- .text._Z10gpuIopTestPi    --------------------------
	.section	.text._Z10gpuIopTestPi,"ax",@progbits
	.align	128
        .global         _Z10gpuIopTestPi
        .type           _Z10gpuIopTestPi,@function
        .size           _Z10gpuIopTestPi,(.L_x_2 - _Z10gpuIopTestPi)
        .other          _Z10gpuIopTestPi,@"STO_CUDA_ENTRY STV_DEFAULT"
_Z10gpuIopTestPi:
.text._Z10gpuIopTestPi:
[----:B------:R-:W-:Y:S01]  /*0000*/  LDC R1, c[0x0][0x37c] ;  /* 0x0000df00ff017b82 */ /* 0x000fe20000000800 */
[----:B------:R-:W0:Y:S07]  /*0010*/  S2R R5, SR_TID.Y ;  /* 0x0000000000057919 */ /* 0x000e2e0000002200 */
[----:B------:R-:W0:Y:S01]  /*0020*/  S2UR UR6, SR_CTAID.Y ;  /* 0x00000000000679c3 */ /* 0x000e220000002600 */
[----:B------:R-:W1:Y:S01]  /*0030*/  LDCU.64 UR4, c[0x0][0x358] ;  /* 0x00006b00ff0477ac */ /* 0x000e620008000a00 */
[----:B------:R-:W2:Y:S06]  /*0040*/  S2R R7, SR_TID.X ;  /* 0x0000000000077919 */ /* 0x000eac0000002100 */
[----:B------:R-:W0:Y:S08]  /*0050*/  LDC R0, c[0x0][0x364] ;  /* 0x0000d900ff007b82 */ /* 0x000e300000000800 */
[----:B------:R-:W2:Y:S08]  /*0060*/  S2UR UR7, SR_CTAID.X ;  /* 0x00000000000779c3 */ /* 0x000eb00000002500 */
[----:B------:R-:W2:Y:S08]  /*0070*/  LDC R4, c[0x0][0x360] ;  /* 0x0000d800ff047b82 */ /* 0x000eb00000000800 */
[----:B------:R-:W3:Y:S01]  /*0080*/  LDC.64 R2, c[0x0][0x380] ;  /* 0x0000e000ff027b82 */ /* 0x000ee20000000a00 */
[----:B0-----:R-:W-:-:S02]  /*0090*/  IMAD R0, R0, UR6, R5 ;  /* 0x0000000600007c24 */ /* 0x001fc4000f8e0205 */
[----:B--2---:R-:W-:-:S04]  /*00a0*/  IMAD R5, R4, UR7, R7 ;  /* 0x0000000704057c24 */ /* 0x004fc8000f8e0207 */
[----:B------:R-:W-:-:S04]  /*00b0*/  IMAD R5, R0, 0x2710, R5 ;  /* 0x0000271000057824 */ /* 0x000fc800078e0205 */
[----:B---3--:R-:W-:-:S05]  /*00c0*/  IMAD.WIDE R2, R5, 0x4, R2 ;  /* 0x0000000405027825 */ /* 0x008fca00078e0202 */
[----:B-1----:R-:W2:Y:S02]  /*00d0*/  LDG.E R0, desc[UR4][R2.64] ;  /* 0x0000000402007981 */ /* 0x002ea4000c1e1900 */
[----:B--2---:R-:W-:-:S05]  /*00e0*/  IADD3 R5, PT, PT, R0, 0x2, RZ ;  /* 0x0000000200057810 */ /* 0x004fca0007ffe0ff */
[----:B------:R-:W-:Y:S01]  /*00f0*/  STG.E desc[UR4][R2.64], R5 ;  /* 0x0000000502007986 */ /* 0x000fe2000c101904 */
[----:B------:R-:W-:Y:S05]  /*0100*/  EXIT ;  /* 0x000000000000794d */ /* 0x000fea0003800000 */
.L_x_0:
[----:B------:R-:W-:-:S00]  /*0110*/  BRA `(.L_x_0) ;  /* 0xfffffffc00fc7947 */ /* 0x000fc0000383ffff */
[----:B------:R-:W-:-:S00]  /*0120*/  NOP ;  /* 0x0000000000007918 */ /* 0x000fc00000000000 */
        /* <DEDUP_REMOVED lines=13> */
.L_x_2:


//--------------------- .text._Z11gpuFlopTestPf   --------------------------
	.section	.text._Z11gpuFlopTestPf,"ax",@progbits
	.align	128
        .global         _Z11gpuFlopTestPf
        .type           _Z11gpuFlopTestPf,@function
        .size           _Z11gpuFlopTestPf,(.L_x_3 - _Z11gpuFlopTestPf)
        .other          _Z11gpuFlopTestPf,@"STO_CUDA_ENTRY STV_DEFAULT"
_Z11gpuFlopTestPf:
.text._Z11gpuFlopTestPf:
        /* <DEDUP_REMOVED lines=13> */
[----:B-1----:R-:W2:Y:S01]  /*00d0*/  LDG.E R0, desc[UR4][R2.64] ;  /* 0x0000000402007981 */ /* 0x002ea2000c1e1900 */
[----:B------:R-:W-:Y:S01]  /*00e0*/  UMOV UR6, 0x9999999a ;  /* 0x9999999a00067882 */ /* 0x000fe20000000000 */
[----:B------:R-:W-:Y:S01]  /*00f0*/  UMOV UR7, 0x40019999 ;  /* 0x4001999900077882 */ /* 0x000fe20000000000 */
[----:B--2---:R-:W0:Y:S02]  /*0100*/  F2F.F64.F32 R4, R0 ;  /* 0x0000000000047310 */ /* 0x004e240000201800 */
[----:B0-----:R-:W-:-:S10]  /*0110*/  DMUL R4, R4, UR6 ;  /* 0x0000000604047c28 */ /* 0x001fd40008000000 */
[----:B------:R-:W0:Y:S02]  /*0120*/  F2F.F32.F64 R5, R4 ;  /* 0x0000000400057310 */ /* 0x000e240000301000 */
[----:B0-----:R-:W-:Y:S01]  /*0130*/  STG.E desc[UR4][R2.64], R5 ;  /* 0x0000000502007986 */ /* 0x001fe2000c101904 */
[----:B------:R-:W-:Y:S05]  /*0140*/  EXIT ;  /* 0x000000000000794d */ /* 0x000fea0003800000 */
.L_x_1:
        /* <DEDUP_REMOVED lines=11> */
.L_x_3:


//--------------------- .nv.shared.reserved.0     --------------------------
	.section	.nv.shared.reserved.0,"aw",@nobits
	.weak		__nv_reservedSMEM_offset_0_alias
	.size		__nv_reservedSMEM_offset_0_alias, 0, 64
	.other		__nv_reservedSMEM_offset_0_alias,@"STO_CUDA_RESERVED_SHARED STV_DEFAULT"
__nv_reservedSMEM_offset_0_alias:
	.zero		0
	.zero		64


//--------------------- .nv.constant0._Z10gpuIopTestPi --------------------------
	.section	.nv.constant0._Z10gpuIopTestPi,"a",@progbits
	.sectionflags	@""
	.align	4
.nv.constant0._Z10gpuIopTestPi:
	.zero		904


//--------------------- .nv.constant0._Z11gpuFlopTestPf --------------------------
	.section	.nv.constant0._Z11gpuFlopTestPf,"a",@progbits
	.sectionflags	@""
	.align	4
.nv.constant0._Z11gpuFlopTestPf:
	.zero		904


//--------------------- SYMBOLS --------------------------

	.type		.nv.reservedSmem.offset0,@object
	.size		.nv.reservedSmem.offset0,0x4
